//
// Generated by NVIDIA NVVM Compiler
//
// Compiler Build ID: CL-36424714
// Cuda compilation tools, release 13.0, V13.0.88
// Based on NVVM 20.0.0
//

.version 9.0
.target sm_100
.address_size 64

	// .globl	_Z5for_1Pi

.visible .entry _Z5for_1Pi(
	.param .u64 .ptr .align 1 _Z5for_1Pi_param_0
)
{
	.reg .b32 	%r<6>;
	.reg .b64 	%rd<5>;

	ld.param.u64 	%rd1, [_Z5for_1Pi_param_0];
	cvta.to.global.u64 	%rd2, %rd1;
	mov.u32 	%r1, %ctaid.x;
	mov.u32 	%r2, %ntid.x;
	mov.u32 	%r3, %tid.x;
	mad.lo.s32 	%r4, %r1, %r2, %r3;
	mul.wide.s32 	%rd3, %r4, 4;
	add.s64 	%rd4, %rd2, %rd3;
	mov.b32 	%r5, 0;
	st.global.u32 	[%rd4], %r5;
	ret;

}
	// .globl	_Z5for_2iPiS_
.visible .entry _Z5for_2iPiS_(
	.param .u32 _Z5for_2iPiS__param_0,
	.param .u64 .ptr .align 1 _Z5for_2iPiS__param_1,
	.param .u64 .ptr .align 1 _Z5for_2iPiS__param_2
)
{
	.reg .pred 	%p<2>;
	.reg .b32 	%r<8>;
	.reg .b64 	%rd<9>;

	ld.param.u32 	%r2, [_Z5for_2iPiS__param_0];
	ld.param.u64 	%rd1, [_Z5for_2iPiS__param_1];
	ld.param.u64 	%rd2, [_Z5for_2iPiS__param_2];
	mov.u32 	%r3, %ctaid.x;
	mov.u32 	%r4, %ntid.x;
	mov.u32 	%r5, %tid.x;
	mad.lo.s32 	%r1, %r3, %r4, %r5;
	setp.ge.s32 	%p1, %r1, %r2;
	@%p1 bra 	$L__BB1_2;
	cvta.to.global.u64 	%rd3, %rd2;
	cvta.to.global.u64 	%rd4, %rd1;
	mul.wide.s32 	%rd5, %r1, 4;
	add.s64 	%rd6, %rd3, %rd5;
	ld.global.u32 	%r6, [%rd6];
	mul.wide.s32 	%rd7, %r6, 4;
	add.s64 	%rd8, %rd4, %rd7;
	atom.global.add.u32 	%r7, [%rd8], 1;
$L__BB1_2:
	ret;

}
	// .globl	_Z9set_indexiPiS_
.visible .entry _Z9set_indexiPiS_(
	.param .u32 _Z9set_indexiPiS__param_0,
	.param .u64 .ptr .align 1 _Z9set_indexiPiS__param_1,
	.param .u64 .ptr .align 1 _Z9set_indexiPiS__param_2
)
{
	.reg .pred 	%p<10>;
	.reg .b32 	%r<105>;
	.reg .b64 	%rd<8>;

	ld.param.u32 	%r10, [_Z9set_indexiPiS__param_0];
	ld.param.u64 	%rd3, [_Z9set_indexiPiS__param_1];
	ld.param.u64 	%rd4, [_Z9set_indexiPiS__param_2];
	setp.lt.s32 	%p1, %r10, 1;
	@%p1 bra 	$L__BB2_13;
	cvta.to.global.u64 	%rd5, %rd4;
	cvta.to.global.u64 	%rd6, %rd3;
	mov.u32 	%r11, %tid.x;
	mov.u32 	%r12, %ntid.x;
	mov.u32 	%r13, %ctaid.x;
	mad.lo.s32 	%r14, %r13, %r12, %r11;
	mul.wide.s32 	%rd7, %r14, 4;
	add.s64 	%rd1, %rd5, %rd7;
	add.s64 	%rd2, %rd6, %rd7;
	and.b32  	%r1, %r10, 15;
	setp.lt.u32 	%p2, %r10, 16;
	@%p2 bra 	$L__BB2_4;
	and.b32  	%r15, %r10, 2147483632;
	neg.s32 	%r103, %r15;
$L__BB2_3:
	.pragma "nounroll";
	ld.global.u32 	%r16, [%rd1];
	ld.global.u32 	%r17, [%rd2];
	add.s32 	%r18, %r17, %r16;
	st.global.u32 	[%rd2+4], %r18;
	bar.sync 	0;
	ld.global.u32 	%r19, [%rd1];
	ld.global.u32 	%r20, [%rd2];
	add.s32 	%r21, %r20, %r19;
	st.global.u32 	[%rd2+4], %r21;
	bar.sync 	0;
	ld.global.u32 	%r22, [%rd1];
	ld.global.u32 	%r23, [%rd2];
	add.s32 	%r24, %r23, %r22;
	st.global.u32 	[%rd2+4], %r24;
	bar.sync 	0;
	ld.global.u32 	%r25, [%rd1];
	ld.global.u32 	%r26, [%rd2];
	add.s32 	%r27, %r26, %r25;
	st.global.u32 	[%rd2+4], %r27;
	bar.sync 	0;
	ld.global.u32 	%r28, [%rd1];
	ld.global.u32 	%r29, [%rd2];
	add.s32 	%r30, %r29, %r28;
	st.global.u32 	[%rd2+4], %r30;
	bar.sync 	0;
	ld.global.u32 	%r31, [%rd1];
	ld.global.u32 	%r32, [%rd2];
	add.s32 	%r33, %r32, %r31;
	st.global.u32 	[%rd2+4], %r33;
	bar.sync 	0;
	ld.global.u32 	%r34, [%rd1];
	ld.global.u32 	%r35, [%rd2];
	add.s32 	%r36, %r35, %r34;
	st.global.u32 	[%rd2+4], %r36;
	bar.sync 	0;
	ld.global.u32 	%r37, [%rd1];
	ld.global.u32 	%r38, [%rd2];
	add.s32 	%r39, %r38, %r37;
	st.global.u32 	[%rd2+4], %r39;
	bar.sync 	0;
	ld.global.u32 	%r40, [%rd1];
	ld.global.u32 	%r41, [%rd2];
	add.s32 	%r42, %r41, %r40;
	st.global.u32 	[%rd2+4], %r42;
	bar.sync 	0;
	ld.global.u32 	%r43, [%rd1];
	ld.global.u32 	%r44, [%rd2];
	add.s32 	%r45, %r44, %r43;
	st.global.u32 	[%rd2+4], %r45;
	bar.sync 	0;
	ld.global.u32 	%r46, [%rd1];
	ld.global.u32 	%r47, [%rd2];
	add.s32 	%r48, %r47, %r46;
	st.global.u32 	[%rd2+4], %r48;
	bar.sync 	0;
	ld.global.u32 	%r49, [%rd1];
	ld.global.u32 	%r50, [%rd2];
	add.s32 	%r51, %r50, %r49;
	st.global.u32 	[%rd2+4], %r51;
	bar.sync 	0;
	ld.global.u32 	%r52, [%rd1];
	ld.global.u32 	%r53, [%rd2];
	add.s32 	%r54, %r53, %r52;
	st.global.u32 	[%rd2+4], %r54;
	bar.sync 	0;
	ld.global.u32 	%r55, [%rd1];
	ld.global.u32 	%r56, [%rd2];
	add.s32 	%r57, %r56, %r55;
	st.global.u32 	[%rd2+4], %r57;
	bar.sync 	0;
	ld.global.u32 	%r58, [%rd1];
	ld.global.u32 	%r59, [%rd2];
	add.s32 	%r60, %r59, %r58;
	st.global.u32 	[%rd2+4], %r60;
	bar.sync 	0;
	ld.global.u32 	%r61, [%rd1];
	ld.global.u32 	%r62, [%rd2];
	add.s32 	%r63, %r62, %r61;
	st.global.u32 	[%rd2+4], %r63;
	bar.sync 	0;
	add.s32 	%r103, %r103, 16;
	setp.ne.s32 	%p3, %r103, 0;
	@%p3 bra 	$L__BB2_3;
$L__BB2_4:
	setp.eq.s32 	%p4, %r1, 0;
	@%p4 bra 	$L__BB2_13;
	and.b32  	%r5, %r10, 7;
	setp.lt.u32 	%p5, %r1, 8;
	@%p5 bra 	$L__BB2_7;
	ld.global.u32 	%r64, [%rd1];
	ld.global.u32 	%r65, [%rd2];
	add.s32 	%r66, %r65, %r64;
	st.global.u32 	[%rd2+4], %r66;
	bar.sync 	0;
	ld.global.u32 	%r67, [%rd1];
	ld.global.u32 	%r68, [%rd2];
	add.s32 	%r69, %r68, %r67;
	st.global.u32 	[%rd2+4], %r69;
	bar.sync 	0;
	ld.global.u32 	%r70, [%rd1];
	ld.global.u32 	%r71, [%rd2];
	add.s32 	%r72, %r71, %r70;
	st.global.u32 	[%rd2+4], %r72;
	bar.sync 	0;
	ld.global.u32 	%r73, [%rd1];
	ld.global.u32 	%r74, [%rd2];
	add.s32 	%r75, %r74, %r73;
	st.global.u32 	[%rd2+4], %r75;
	bar.sync 	0;
	ld.global.u32 	%r76, [%rd1];
	ld.global.u32 	%r77, [%rd2];
	add.s32 	%r78, %r77, %r76;
	st.global.u32 	[%rd2+4], %r78;
	bar.sync 	0;
	ld.global.u32 	%r79, [%rd1];
	ld.global.u32 	%r80, [%rd2];
	add.s32 	%r81, %r80, %r79;
	st.global.u32 	[%rd2+4], %r81;
	bar.sync 	0;
	ld.global.u32 	%r82, [%rd1];
	ld.global.u32 	%r83, [%rd2];
	add.s32 	%r84, %r83, %r82;
	st.global.u32 	[%rd2+4], %r84;
	bar.sync 	0;
	ld.global.u32 	%r85, [%rd1];
	ld.global.u32 	%r86, [%rd2];
	add.s32 	%r87, %r86, %r85;
	st.global.u32 	[%rd2+4], %r87;
	bar.sync 	0;
$L__BB2_7:
	setp.eq.s32 	%p6, %r5, 0;
	@%p6 bra 	$L__BB2_13;
	and.b32  	%r6, %r10, 3;
	setp.lt.u32 	%p7, %r5, 4;
	@%p7 bra 	$L__BB2_10;
	ld.global.u32 	%r88, [%rd1];
	ld.global.u32 	%r89, [%rd2];
	add.s32 	%r90, %r89, %r88;
	st.global.u32 	[%rd2+4], %r90;
	bar.sync 	0;
	ld.global.u32 	%r91, [%rd1];
	ld.global.u32 	%r92, [%rd2];
	add.s32 	%r93, %r92, %r91;
	st.global.u32 	[%rd2+4], %r93;
	bar.sync 	0;
	ld.global.u32 	%r94, [%rd1];
	ld.global.u32 	%r95, [%rd2];
	add.s32 	%r96, %r95, %r94;
	st.global.u32 	[%rd2+4], %r96;
	bar.sync 	0;
	ld.global.u32 	%r97, [%rd1];
	ld.global.u32 	%r98, [%rd2];
	add.s32 	%r99, %r98, %r97;
	st.global.u32 	[%rd2+4], %r99;
	bar.sync 	0;
$L__BB2_10:
	setp.eq.s32 	%p8, %r6, 0;
	@%p8 bra 	$L__BB2_13;
	neg.s32 	%r104, %r6;
$L__BB2_12:
	.pragma "nounroll";
	ld.global.u32 	%r100, [%rd1];
	ld.global.u32 	%r101, [%rd2];
	add.s32 	%r102, %r101, %r100;
	st.global.u32 	[%rd2+4], %r102;
	bar.sync 	0;
	add.s32 	%r104, %r104, 1;
	setp.ne.s32 	%p9, %r104, 0;
	@%p9 bra 	$L__BB2_12;
$L__BB2_13:
	ret;

}
	// .globl	_Z5for_3PiiiS_S_
.visible .entry _Z5for_3PiiiS_S_(
	.param .u64 .ptr .align 1 _Z5for_3PiiiS_S__param_0,
	.param .u32 _Z5for_3PiiiS_S__param_1,
	.param .u32 _Z5for_3PiiiS_S__param_2,
	.param .u64 .ptr .align 1 _Z5for_3PiiiS_S__param_3,
	.param .u64 .ptr .align 1 _Z5for_3PiiiS_S__param_4
)
{
	.reg .pred 	%p<7>;
	.reg .b32 	%r<13>;
	.reg .b64 	%rd<9>;

	ld.param.u64 	%rd3, [_Z5for_3PiiiS_S__param_0];
	ld.param.u32 	%r4, [_Z5for_3PiiiS_S__param_1];
	ld.param.u32 	%r5, [_Z5for_3PiiiS_S__param_2];
	ld.param.u64 	%rd4, [_Z5for_3PiiiS_S__param_4];
	mov.u32 	%r6, %ctaid.x;
	mov.u32 	%r7, %ntid.x;
	mov.u32 	%r8, %tid.x;
	mad.lo.s32 	%r1, %r6, %r7, %r8;
	setp.ge.s32 	%p1, %r1, %r5;
	setp.lt.s32 	%p2, %r4, 1;
	or.pred  	%p3, %p1, %p2;
	@%p3 bra 	$L__BB3_6;
	cvta.to.global.u64 	%rd1, %rd3;
	mov.b32 	%r12, 0;
$L__BB3_2:
	add.s32 	%r3, %r12, 1;
	mul.wide.u32 	%rd5, %r12, 4;
	add.s64 	%rd2, %rd1, %rd5;
	ld.global.u32 	%r10, [%rd2+4];
	setp.ge.s32 	%p4, %r1, %r10;
	@%p4 bra 	$L__BB3_5;
	ld.global.u32 	%r11, [%rd2];
	setp.lt.s32 	%p5, %r1, %r11;
	@%p5 bra 	$L__BB3_5;
	cvta.to.global.u64 	%rd6, %rd4;
	mul.wide.s32 	%rd7, %r1, 4;
	add.s64 	%rd8, %rd6, %rd7;
	st.global.u32 	[%rd8], %r12;
	bra.uni 	$L__BB3_6;
$L__BB3_5:
	setp.ne.s32 	%p6, %r3, %r4;
	mov.u32 	%r12, %r3;
	@%p6 bra 	$L__BB3_2;
$L__BB3_6:
	ret;

}


// ===== COMPILED SASS (sm_100) =====

	.target	sm_100

	.elftype	@"ET_EXEC"


//--------------------- .note.nv.tkinfo           --------------------------
	.section	.note.nv.tkinfo,"",@"SHT_NOTE"
	.sectionflags	@"SHF_NOTE_NV_TKINFO"
	.tkinfo
        /*0018*/ 	.word	0x00000002
        /*0030*/ 	.string	""
        /*0030*/ 	.string	"ptxas"
        /*0030*/ 	.string	"Cuda compilation tools, release 13.0, V13.0.88"
        /*0030*/ 	.string	"Build cuda_13.0.r13.0/compiler.36424714_0"
        /*0030*/ 	.string	"-arch sm_100 -m 64 "



//--------------------- .note.nv.cuinfo           --------------------------
	.section	.note.nv.cuinfo,"",@"SHT_NOTE"
	.sectionflags	@"SHF_NOTE_NV_CUINFO"
        /*0018*/ 	.short	0x0002
        /*001a*/ 	.short	0x0064
        /*001c*/ 	.short	0x0082
	.zero		2


//--------------------- .nv.info                  --------------------------
	.section	.nv.info,"",@"SHT_CUDA_INFO"
	.align	4


	//----- nvinfo : EIATTR_REGCOUNT
	.align		4
        /*0000*/ 	.byte	0x04, 0x2f
        /*0002*/ 	.short	(.L_1 - .L_0)
	.align		4
.L_0:
        /*0004*/ 	.word	index@(_Z5for_1Pi)
        /*0008*/ 	.word	0x00000008


	//----- nvinfo : EIATTR_FRAME_SIZE
	.align		4
.L_1:
        /*000c*/ 	.byte	0x04, 0x11
        /*000e*/ 	.short	(.L_3 - .L_2)
	.align		4
.L_2:
        /*0010*/ 	.word	index@(_Z5for_1Pi)
        /*0014*/ 	.word	0x00000000


	//----- nvinfo : EIATTR_REGCOUNT
	.align		4
.L_3:
        /*0018*/ 	.byte	0x04, 0x2f
        /*001a*/ 	.short	(.L_5 - .L_4)
	.align		4
.L_4:
        /*001c*/ 	.word	index@(_Z5for_2iPiS_)
        /*0020*/ 	.word	0x0000000a


	//----- nvinfo : EIATTR_FRAME_SIZE
	.align		4
.L_5:
        /*0024*/ 	.byte	0x04, 0x11
        /*0026*/ 	.short	(.L_7 - .L_6)
	.align		4
.L_6:
        /*0028*/ 	.word	index@(_Z5for_2iPiS_)
        /*002c*/ 	.word	0x00000000


	//----- nvinfo : EIATTR_REGCOUNT
	.align		4
.L_7:
        /*0030*/ 	.byte	0x04, 0x2f
        /*0032*/ 	.short	(.L_9 - .L_8)
	.align		4
.L_8:
        /*0034*/ 	.word	index@(_Z9set_indexiPiS_)
        /*0038*/ 	.word	0x0000000e


	//----- nvinfo : EIATTR_FRAME_SIZE
	.align		4
.L_9:
        /*003c*/ 	.byte	0x04, 0x11
        /*003e*/ 	.short	(.L_11 - .L_10)
	.align		4
.L_10:
        /*0040*/ 	.word	index@(_Z9set_indexiPiS_)
        /*0044*/ 	.word	0x00000000


	//----- nvinfo : EIATTR_REGCOUNT
	.align		4
.L_11:
        /*0048*/ 	.byte	0x04, 0x2f
        /*004a*/ 	.short	(.L_13 - .L_12)
	.align		4
.L_12:
        /*004c*/ 	.word	index@(_Z5for_3PiiiS_S_)
        /*0050*/ 	.word	0x0000000c


	//----- nvinfo : EIATTR_FRAME_SIZE
	.align		4
.L_13:
        /*0054*/ 	.byte	0x04, 0x11
        /*0056*/ 	.short	(.L_15 - .L_14)
	.align		4
.L_14:
        /*0058*/ 	.word	index@(_Z5for_3PiiiS_S_)
        /*005c*/ 	.word	0x00000000


	//----- nvinfo : EIATTR_MIN_STACK_SIZE
	.align		4
.L_15:
        /*0060*/ 	.byte	0x04, 0x12
        /*0062*/ 	.short	(.L_17 - .L_16)
	.align		4
.L_16:
        /*0064*/ 	.word	index@(_Z5for_3PiiiS_S_)
        /*0068*/ 	.word	0x00000000


	//----- nvinfo : EIATTR_MIN_STACK_SIZE
	.align		4
.L_17:
        /*006c*/ 	.byte	0x04, 0x12
        /*006e*/ 	.short	(.L_19 - .L_18)
	.align		4
.L_18:
        /*0070*/ 	.word	index@(_Z9set_indexiPiS_)
        /*0074*/ 	.word	0x00000000


	//----- nvinfo : EIATTR_MIN_STACK_SIZE
	.align		4
.L_19:
        /*0078*/ 	.byte	0x04, 0x12
        /*007a*/ 	.short	(.L_21 - .L_20)
	.align		4
.L_20:
        /*007c*/ 	.word	index@(_Z5for_2iPiS_)
        /*0080*/ 	.word	0x00000000


	//----- nvinfo : EIATTR_MIN_STACK_SIZE
	.align		4
.L_21:
        /*0084*/ 	.byte	0x04, 0x12
        /*0086*/ 	.short	(.L_23 - .L_22)
	.align		4
.L_22:
        /*0088*/ 	.word	index@(_Z5for_1Pi)
        /*008c*/ 	.word	0x00000000
.L_23:


//--------------------- .nv.compat                --------------------------
	.section	.nv.compat,"",@"SHT_CUDA_COMPAT_INFO"
	.align	4
        /*0000*/ 	.byte	0x02, 0x09, 0x00, 0x00, 0x02, 0x02, 0x01, 0x00, 0x02, 0x05, 0x05, 0x00, 0x03, 0x07, 0x01, 0x01
        /*0010*/ 	.byte	0x02, 0x03, 0x00, 0x00, 0x02, 0x06, 0x01, 0x00, 0x04, 0x0b, 0x08, 0x00, 0x09, 0x00, 0x00, 0x00
        /*0020*/ 	.byte	0x00, 0x00, 0x00, 0x00


//--------------------- .nv.info._Z5for_3PiiiS_S_ --------------------------
	.section	.nv.info._Z5for_3PiiiS_S_,"",@"SHT_CUDA_INFO"
	.sectionflags	@""
	.align	4


	//----- nvinfo : EIATTR_CUDA_API_VERSION
	.align		4
        /*0000*/ 	.byte	0x04, 0x37
        /*0002*/ 	.short	(.L_25 - .L_24)
.L_24:
        /*0004*/ 	.word	0x00000082


	//----- nvinfo : EIATTR_KPARAM_INFO
	.align		4
.L_25:
        /*0008*/ 	.byte	0x04, 0x17
        /*000a*/ 	.short	(.L_27 - .L_26)
.L_26:
        /*000c*/ 	.word	0x00000000
        /*0010*/ 	.short	0x0004
        /*0012*/ 	.short	0x0018
        /*0014*/ 	.byte	0x00, 0xf5, 0x21, 0x00


	//----- nvinfo : EIATTR_KPARAM_INFO
	.align		4
.L_27:
        /*0018*/ 	.byte	0x04, 0x17
        /*001a*/ 	.short	(.L_29 - .L_28)
.L_28:
        /*001c*/ 	.word	0x00000000
        /*0020*/ 	.short	0x0003
        /*0022*/ 	.short	0x0010
        /*0024*/ 	.byte	0x00, 0xf5, 0x21, 0x00


	//----- nvinfo : EIATTR_KPARAM_INFO
	.align		4
.L_29:
        /*0028*/ 	.byte	0x04, 0x17
        /*002a*/ 	.short	(.L_31 - .L_30)
.L_30:
        /*002c*/ 	.word	0x00000000
        /*0030*/ 	.short	0x0002
        /*0032*/ 	.short	0x000c
        /*0034*/ 	.byte	0x00, 0xf0, 0x11, 0x00


	//----- nvinfo : EIATTR_KPARAM_INFO
	.align		4
.L_31:
        /*0038*/ 	.byte	0x04, 0x17
        /*003a*/ 	.short	(.L_33 - .L_32)
.L_32:
        /*003c*/ 	.word	0x00000000
        /*0040*/ 	.short	0x0001
        /*0042*/ 	.short	0x0008
        /*0044*/ 	.byte	0x00, 0xf0, 0x11, 0x00


	//----- nvinfo : EIATTR_KPARAM_INFO
	.align		4
.L_33:
        /*0048*/ 	.byte	0x04, 0x17
        /*004a*/ 	.short	(.L_35 - .L_34)
.L_34:
        /*004c*/ 	.word	0x00000000
        /*0050*/ 	.short	0x0000
        /*0052*/ 	.short	0x0000
        /*0054*/ 	.byte	0x00, 0xf5, 0x21, 0x00


	//----- nvinfo : EIATTR_SPARSE_MMA_MASK
	.align		4
.L_35:
        /*0058*/ 	.byte	0x03, 0x50
        /*005a*/ 	.short	0x0000


	//----- nvinfo : EIATTR_MAXREG_COUNT
	.align		4
        /*005c*/ 	.byte	0x03, 0x1b
        /*005e*/ 	.short	0x00ff


	//----- nvinfo : EIATTR_MERCURY_ISA_VERSION
	.align		4
        /*0060*/ 	.byte	0x03, 0x5f
        /*0062*/ 	.short	0x0101


	//----- nvinfo : EIATTR_VRC_CTA_INIT_COUNT
	.align		4
        /*0064*/ 	.byte	0x02, 0x4a
	.zero		1
	.zero		1


	//----- nvinfo : EIATTR_EXIT_INSTR_OFFSETS
	.align		4
        /*0068*/ 	.byte	0x04, 0x1c
        /*006a*/ 	.short	(.L_37 - .L_36)


	//   ....[0]....
.L_36:
        /*006c*/ 	.word	0x00000080


	//   ....[1]....
        /*0070*/ 	.word	0x000001a0


	//   ....[2]....
        /*0074*/ 	.word	0x000001e0


	//----- nvinfo : EIATTR_CRS_STACK_SIZE
	.align		4
.L_37:
        /*0078*/ 	.byte	0x04, 0x1e
        /*007a*/ 	.short	(.L_39 - .L_38)
.L_38:
        /*007c*/ 	.word	0x00000000


	//----- nvinfo : EIATTR_CBANK_PARAM_SIZE
	.align		4
.L_39:
        /*0080*/ 	.byte	0x03, 0x19
        /*0082*/ 	.short	0x0020


	//----- nvinfo : EIATTR_PARAM_CBANK
	.align		4
        /*0084*/ 	.byte	0x04, 0x0a
        /*0086*/ 	.short	(.L_41 - .L_40)
	.align		4
.L_40:
        /*0088*/ 	.word	index@(.nv.constant0._Z5for_3PiiiS_S_)
        /*008c*/ 	.short	0x0380
        /*008e*/ 	.short	0x0020


	//----- nvinfo : EIATTR_SW_WAR
	.align		4
.L_41:
        /*0090*/ 	.byte	0x04, 0x36
        /*0092*/ 	.short	(.L_43 - .L_42)
.L_42:
        /*0094*/ 	.word	0x00000008
.L_43:


//--------------------- .nv.info._Z9set_indexiPiS_ --------------------------
	.section	.nv.info._Z9set_indexiPiS_,"",@"SHT_CUDA_INFO"
	.sectionflags	@""
	.align	4


	//----- nvinfo : EIATTR_CUDA_API_VERSION
	.align		4
        /*0000*/ 	.byte	0x04, 0x37
        /*0002*/ 	.short	(.L_45 - .L_44)
.L_44:
        /*0004*/ 	.word	0x00000082


	//----- nvinfo : EIATTR_KPARAM_INFO
	.align		4
.L_45:
        /*0008*/ 	.byte	0x04, 0x17
        /*000a*/ 	.short	(.L_47 - .L_46)
.L_46:
        /*000c*/ 	.word	0x00000000
        /*0010*/ 	.short	0x0002
        /*0012*/ 	.short	0x0010
        /*0014*/ 	.byte	0x00, 0xf5, 0x21, 0x00


	//----- nvinfo : EIATTR_KPARAM_INFO
	.align		4
.L_47:
        /*0018*/ 	.byte	0x04, 0x17
        /*001a*/ 	.short	(.L_49 - .L_48)
.L_48:
        /*001c*/ 	.word	0x00000000
        /*0020*/ 	.short	0x0001
        /*0022*/ 	.short	0x0008
        /*0024*/ 	.byte	0x00, 0xf5, 0x21, 0x00


	//----- nvinfo : EIATTR_KPARAM_INFO
	.align		4
.L_49:
        /*0028*/ 	.byte	0x04, 0x17
        /*002a*/ 	.short	(.L_51 - .L_50)
.L_50:
        /*002c*/ 	.word	0x00000000
        /*0030*/ 	.short	0x0000
        /*0032*/ 	.short	0x0000
        /*0034*/ 	.byte	0x00, 0xf0, 0x11, 0x00


	//----- nvinfo : EIATTR_SPARSE_MMA_MASK
	.align		4
.L_51:
        /*0038*/ 	.byte	0x03, 0x50
        /*003a*/ 	.short	0x0000


	//----- nvinfo : EIATTR_MAXREG_COUNT
	.align		4
        /*003c*/ 	.byte	0x03, 0x1b
        /*003e*/ 	.short	0x00ff


	//----- nvinfo : EIATTR_NUM_BARRIERS
	.align		4
        /*0040*/ 	.byte	0x02, 0x4c
        /*0042*/ 	.byte	0x01
	.zero		1


	//----- nvinfo : EIATTR_MERCURY_ISA_VERSION
	.align		4
        /*0044*/ 	.byte	0x03, 0x5f
        /*0046*/ 	.short	0x0101


	//----- nvinfo : EIATTR_VRC_CTA_INIT_COUNT
	.align		4
        /*0048*/ 	.byte	0x02, 0x4a
	.zero		1
	.zero		1


	//----- nvinfo : EIATTR_EXIT_INSTR_OFFSETS
	.align		4
        /*004c*/ 	.byte	0x04, 0x1c
        /*004e*/ 	.short	(.L_53 - .L_52)


	//   ....[0]....
.L_52:
        /*0050*/ 	.word	0x00000030


	//   ....[1]....
        /*0054*/ 	.word	0x00000660


	//   ....[2]....
        /*0058*/ 	.word	0x00000930


	//   ....[3]....
        /*005c*/ 	.word	0x00000ac0


	//   ....[4]....
        /*0060*/ 	.word	0x00000b60


	//----- nvinfo : EIATTR_CBANK_PARAM_SIZE
	.align		4
.L_53:
        /*0064*/ 	.byte	0x03, 0x19
        /*0066*/ 	.short	0x0018


	//----- nvinfo : EIATTR_PARAM_CBANK
	.align		4
        /*0068*/ 	.byte	0x04, 0x0a
        /*006a*/ 	.short	(.L_55 - .L_54)
	.align		4
.L_54:
        /*006c*/ 	.word	index@(.nv.constant0._Z9set_indexiPiS_)
        /*0070*/ 	.short	0x0380
        /*0072*/ 	.short	0x0018


	//----- nvinfo : EIATTR_SW_WAR
	.align		4
.L_55:
        /*0074*/ 	.byte	0x04, 0x36
        /*0076*/ 	.short	(.L_57 - .L_56)
.L_56:
        /*0078*/ 	.word	0x00000008
.L_57:


//--------------------- .nv.info._Z5for_2iPiS_    --------------------------
	.section	.nv.info._Z5for_2iPiS_,"",@"SHT_CUDA_INFO"
	.sectionflags	@""
	.align	4


	//----- nvinfo : EIATTR_CUDA_API_VERSION
	.align		4
        /*0000*/ 	.byte	0x04, 0x37
        /*0002*/ 	.short	(.L_59 - .L_58)
.L_58:
        /*0004*/ 	.word	0x00000082


	//----- nvinfo : EIATTR_KPARAM_INFO
	.align		4
.L_59:
        /*0008*/ 	.byte	0x04, 0x17
        /*000a*/ 	.short	(.L_61 - .L_60)
.L_60:
        /*000c*/ 	.word	0x00000000
        /*0010*/ 	.short	0x0002
        /*0012*/ 	.short	0x0010
        /*0014*/ 	.byte	0x00, 0xf5, 0x21, 0x00


	//----- nvinfo : EIATTR_KPARAM_INFO
	.align		4
.L_61:
        /*0018*/ 	.byte	0x04, 0x17
        /*001a*/ 	.short	(.L_63 - .L_62)
.L_62:
        /*001c*/ 	.word	0x00000000
        /*0020*/ 	.short	0x0001
        /*0022*/ 	.short	0x0008
        /*0024*/ 	.byte	0x00, 0xf5, 0x21, 0x00


	//----- nvinfo : EIATTR_KPARAM_INFO
	.align		4
.L_63:
        /*0028*/ 	.byte	0x04, 0x17
        /*002a*/ 	.short	(.L_65 - .L_64)
.L_64:
        /*002c*/ 	.word	0x00000000
        /*0030*/ 	.short	0x0000
        /*0032*/ 	.short	0x0000
        /*0034*/ 	.byte	0x00, 0xf0, 0x11, 0x00


	//----- nvinfo : EIATTR_SPARSE_MMA_MASK
	.align		4
.L_65:
        /*0038*/ 	.byte	0x03, 0x50
        /*003a*/ 	.short	0x0000


	//----- nvinfo : EIATTR_MAXREG_COUNT
	.align		4
        /*003c*/ 	.byte	0x03, 0x1b
        /*003e*/ 	.short	0x00ff


	//----- nvinfo : EIATTR_MERCURY_ISA_VERSION
	.align		4
        /*0040*/ 	.byte	0x03, 0x5f
        /*0042*/ 	.short	0x0101


	//----- nvinfo : EIATTR_VRC_CTA_INIT_COUNT
	.align		4
        /*0044*/ 	.byte	0x02, 0x4a
	.zero		1
	.zero		1


	//----- nvinfo : EIATTR_EXIT_INSTR_OFFSETS
	.align		4
        /*0048*/ 	.byte	0x04, 0x1c
        /*004a*/ 	.short	(.L_67 - .L_66)


	//   ....[0]....
.L_66:
        /*004c*/ 	.word	0x00000070


	//   ....[1]....
        /*0050*/ 	.word	0x00000100


	//----- nvinfo : EIATTR_CBANK_PARAM_SIZE
	.align		4
.L_67:
        /*0054*/ 	.byte	0x03, 0x19
        /*0056*/ 	.short	0x0018


	//----- nvinfo : EIATTR_PARAM_CBANK
	.align		4
        /*0058*/ 	.byte	0x04, 0x0a
        /*005a*/ 	.short	(.L_69 - .L_68)
	.align		4
.L_68:
        /*005c*/ 	.word	index@(.nv.constant0._Z5for_2iPiS_)
        /*0060*/ 	.short	0x0380
        /*0062*/ 	.short	0x0018


	//----- nvinfo : EIATTR_SW_WAR
	.align		4
.L_69:
        /*0064*/ 	.byte	0x04, 0x36
        /*0066*/ 	.short	(.L_71 - .L_70)
.L_70:
        /*0068*/ 	.word	0x00000008
.L_71:


//--------------------- .nv.info._Z5for_1Pi       --------------------------
	.section	.nv.info._Z5for_1Pi,"",@"SHT_CUDA_INFO"
	.sectionflags	@""
	.align	4


	//----- nvinfo : EIATTR_CUDA_API_VERSION
	.align		4
        /*0000*/ 	.byte	0x04, 0x37
        /*0002*/ 	.short	(.L_73 - .L_72)
.L_72:
        /*0004*/ 	.word	0x00000082


	//----- nvinfo : EIATTR_KPARAM_INFO
	.align		4
.L_73:
        /*0008*/ 	.byte	0x04, 0x17
        /*000a*/ 	.short	(.L_75 - .L_74)
.L_74:
        /*000c*/ 	.word	0x00000000
        /*0010*/ 	.short	0x0000
        /*0012*/ 	.short	0x0000
        /*0014*/ 	.byte	0x00, 0xf5, 0x21, 0x00


	//----- nvinfo : EIATTR_SPARSE_MMA_MASK
	.align		4
.L_75:
        /*0018*/ 	.byte	0x03, 0x50
        /*001a*/ 	.short	0x0000


	//----- nvinfo : EIATTR_MAXREG_COUNT
	.align		4
        /*001c*/ 	.byte	0x03, 0x1b
        /*001e*/ 	.short	0x00ff


	//----- nvinfo : EIATTR_MERCURY_ISA_VERSION
	.align		4
        /*0020*/ 	.byte	0x03, 0x5f
        /*0022*/ 	.short	0x0101


	//----- nvinfo : EIATTR_VRC_CTA_INIT_COUNT
	.align		4
        /*0024*/ 	.byte	0x02, 0x4a
	.zero		1
	.zero		1


	//----- nvinfo : EIATTR_EXIT_INSTR_OFFSETS
	.align		4
        /*0028*/ 	.byte	0x04, 0x1c
        /*002a*/ 	.short	(.L_77 - .L_76)


	//   ....[0]....
.L_76:
        /*002c*/ 	.word	0x00000090


	//----- nvinfo : EIATTR_CBANK_PARAM_SIZE
	.align		4
.L_77:
        /*0030*/ 	.byte	0x03, 0x19
        /*0032*/ 	.short	0x0008


	//----- nvinfo : EIATTR_PARAM_CBANK
	.align		4
        /*0034*/ 	.byte	0x04, 0x0a
        /*0036*/ 	.short	(.L_79 - .L_78)
	.align		4
.L_78:
        /*0038*/ 	.word	index@(.nv.constant0._Z5for_1Pi)
        /*003c*/ 	.short	0x0380
        /*003e*/ 	.short	0x0008


	//----- nvinfo : EIATTR_SW_WAR
	.align		4
.L_79:
        /*0040*/ 	.byte	0x04, 0x36
        /*0042*/ 	.short	(.L_81 - .L_80)
.L_80:
        /*0044*/ 	.word	0x00000008
.L_81:


//--------------------- .nv.callgraph             --------------------------
	.section	.nv.callgraph,"",@"SHT_CUDA_CALLGRAPH"
	.align	4
	.sectionentsize	8
	.align		4
        /*0000*/ 	.word	0x00000000
	.align		4
        /*0004*/ 	.word	0xffffffff
	.align		4
        /*0008*/ 	.word	0x00000000
	.align		4
        /*000c*/ 	.word	0xfffffffe
	.align		4
        /*0010*/ 	.word	0x00000000
	.align		4
        /*0014*/ 	.word	0xfffffffd
	.align		4
        /*0018*/ 	.word	0x00000000
	.align		4
        /*001c*/ 	.word	0xfffffffc


//--------------------- .text._Z5for_3PiiiS_S_    --------------------------
	.section	.text._Z5for_3PiiiS_S_,"ax",@progbits
	.align	128
        .global         _Z5for_3PiiiS_S_
        .type           _Z5for_3PiiiS_S_,@function
        .size           _Z5for_3PiiiS_S_,(.L_x_13 - _Z5for_3PiiiS_S_)
        .other          _Z5for_3PiiiS_S_,@"STO_CUDA_ENTRY STV_DEFAULT"
_Z5for_3PiiiS_S_:
.text._Z5for_3PiiiS_S_:
[----:B------:R-:W-:Y:S01]  /*0000*/  LDC R1, c[0x0][0x37c] ;  /* 0x0000df00ff017b82 */ /* 0x000fe20000000800 */
[----:B------:R-:W0:Y:S07]  /*0010*/  S2R R3, SR_TID.X ;  /* 0x0000000000037919 */ /* 0x000e2e0000002100 */
[----:B------:R-:W0:Y:S08]  /*0020*/  S2UR UR4, SR_CTAID.X ;  /* 0x00000000000479c3 */ /* 0x000e300000002500 */
[----:B------:R-:W0:Y:S08]  /*0030*/  LDC R0, c[0x0][0x360] ;  /* 0x0000d800ff007b82 */ /* 0x000e300000000800 */
[----:B------:R-:W1:Y:S01]  /*0040*/  LDC.64 R4, c[0x0][0x388] ;  /* 0x0000e200ff047b82 */ /* 0x000e620000000a00 */
[----:B0-----:R-:W-:Y:S01]  /*0050*/  IMAD R0, R0, UR4, R3 ;  /* 0x0000000400007c24 */ /* 0x001fe2000f8e0203 */
[----:B-1----:R-:W-:-:S04]  /*0060*/  ISETP.GE.AND P0, PT, R4, 0x1, PT ;  /* 0x000000010400780c */ /* 0x002fc80003f06270 */
[----:B------:R-:W-:-:S13]  /*0070*/  ISETP.GE.OR P0, PT, R0, R5, !P0 ;  /* 0x000000050000720c */ /* 0x000fda0004706670 */
[----:B------:R-:W-:Y:S05]  /*0080*/  @P0 EXIT ;  /* 0x000000000000094d */ /* 0x000fea0003800000 */
[----:B------:R-:W0:Y:S01]  /*0090*/  LDC.64 R2, c[0x0][0x380] ;  /* 0x0000e000ff027b82 */ /* 0x000e220000000a00 */
[----:B------:R-:W-:Y:S01]  /*00a0*/  IMAD.MOV.U32 R7, RZ, RZ, RZ ;  /* 0x000000ffff077224 */ /* 0x000fe200078e00ff */
[----:B------:R-:W1:Y:S01]  /*00b0*/  LDCU.64 UR4, c[0x0][0x358] ;  /* 0x00006b00ff0477ac */ /* 0x000e620008000a00 */
[----:B------:R-:W2:Y:S05]  /*00c0*/  LDCU UR6, c[0x0][0x388] ;  /* 0x00007100ff0677ac */ /* 0x000eaa0008000800 */
.L_x_3:
[----:B0-----:R-:W-:-:S05]  /*00d0*/  IMAD.WIDE.U32 R4, R7, 0x4, R2 ;  /* 0x0000000407047825 */ /* 0x001fca00078e0002 */
[----:B-1----:R-:W3:Y:S01]  /*00e0*/  LDG.E R9, desc[UR4][R4.64+0x4] ;  /* 0x0000040404097981 */ /* 0x002ee2000c1e1900 */
[----:B------:R-:W-:Y:S01]  /*00f0*/  BSSY.RECONVERGENT B0, `(.L_x_0) ;  /* 0x0000007000007945 */ /* 0x000fe20003800200 */
[----:B------:R-:W-:Y:S02]  /*0100*/  IADD3 R6, PT, PT, R7, 0x1, RZ ;  /* 0x0000000107067810 */ /* 0x000fe40007ffe0ff */
[----:B---3--:R-:W-:-:S13]  /*0110*/  ISETP.GE.AND P0, PT, R0, R9, PT ;  /* 0x000000090000720c */ /* 0x008fda0003f06270 */
[----:B------:R-:W-:Y:S05]  /*0120*/  @P0 BRA `(.L_x_1) ;  /* 0x00000000000c0947 */ /* 0x000fea0003800000 */
[----:B------:R-:W3:Y:S02]  /*0130*/  LDG.E R5, desc[UR4][R4.64] ;  /* 0x0000000404057981 */ /* 0x000ee4000c1e1900 */
[----:B---3--:R-:W-:-:S13]  /*0140*/  ISETP.GE.AND P0, PT, R0, R5, PT ;  /* 0x000000050000720c */ /* 0x008fda0003f06270 */
[----:B------:R-:W-:Y:S05]  /*0150*/  @P0 BRA `(.L_x_2) ;  /* 0x0000000000140947 */ /* 0x000fea0003800000 */
.L_x_1:
[----:B--2---:R-:W-:Y:S05]  /*0160*/  BSYNC.RECONVERGENT B0 ;  /* 0x0000000000007941 */ /* 0x004fea0003800200 */
.L_x_0:
[----:B------:R-:W-:Y:S01]  /*0170*/  ISETP.NE.AND P0, PT, R6, UR6, PT ;  /* 0x0000000606007c0c */ /* 0x000fe2000bf05270 */
[----:B------:R-:W-:-:S12]  /*0180*/  IMAD.MOV.U32 R7, RZ, RZ, R6 ;  /* 0x000000ffff077224 */ /* 0x000fd800078e0006 */
[----:B------:R-:W-:Y:S05]  /*0190*/  @P0 BRA `(.L_x_3) ;  /* 0xfffffffc00cc0947 */ /* 0x000fea000383ffff */
[----:B------:R-:W-:Y:S05]  /*01a0*/  EXIT ;  /* 0x000000000000794d */ /* 0x000fea0003800000 */
.L_x_2:
[----:B------:R-:W0:Y:S02]  /*01b0*/  LDC.64 R2, c[0x0][0x398] ;  /* 0x0000e600ff027b82 */ /* 0x000e240000000a00 */
[----:B0-----:R-:W-:-:S05]  /*01c0*/  IMAD.WIDE R2, R0, 0x4, R2 ;  /* 0x0000000400027825 */ /* 0x001fca00078e0202 */
[----:B------:R-:W-:Y:S01]  /*01d0*/  STG.E desc[UR4][R2.64], R7 ;  /* 0x0000000702007986 */ /* 0x000fe2000c101904 */
[----:B--2---:R-:W-:Y:S05]  /*01e0*/  EXIT ;  /* 0x000000000000794d */ /* 0x004fea0003800000 */
.L_x_4:
[----:B------:R-:W-:-:S00]  /*01f0*/  BRA `(.L_x_4) ;  /* 0xfffffffc00fc7947 */ /* 0x000fc0000383ffff */
[----:B------:R-:W-:-:S00]  /*0200*/  NOP ;  /* 0x0000000000007918 */ /* 0x000fc00000000000 */
[----:B------:R-:W-:-:S00]  /*0210*/  NOP ;  /* 0x0000000000007918 */ /* 0x000fc00000000000 */
[----:B------:R-:W-:-:S00]  /*0220*/  NOP ;  /* 0x0000000000007918 */ /* 0x000fc00000000000 */
[----:B------:R-:W-:-:S00]  /*0230*/  NOP ;  /* 0x0000000000007918 */ /* 0x000fc00000000000 */
[----:B------:R-:W-:-:S00]  /*0240*/  NOP ;  /* 0x0000000000007918 */ /* 0x000fc00000000000 */
[----:B------:R-:W-:-:S00]  /*0250*/  NOP ;  /* 0x0000000000007918 */ /* 0x000fc00000000000 */
[----:B------:R-:W-:-:S00]  /*0260*/  NOP ;  /* 0x0000000000007918 */ /* 0x000fc00000000000 */
[----:B------:R-:W-:-:S00]  /*0270*/  NOP ;  /* 0x0000000000007918 */ /* 0x000fc00000000000 */
.L_x_13:


//--------------------- .text._Z9set_indexiPiS_   --------------------------
	.section	.text._Z9set_indexiPiS_,"ax",@progbits
	.align	128
        .global         _Z9set_indexiPiS_
        .type           _Z9set_indexiPiS_,@function
        .size           _Z9set_indexiPiS_,(.L_x_14 - _Z9set_indexiPiS_)
        .other          _Z9set_indexiPiS_,@"STO_CUDA_ENTRY STV_DEFAULT"
_Z9set_indexiPiS_:
.text._Z9set_indexiPiS_:
[----:B------:R-:W-:Y:S08]  /*0000*/  LDC R1, c[0x0][0x37c] ;  /* 0x0000df00ff017b82 */ /* 0x000ff00000000800 */
[----:B------:R-:W0:Y:S02]  /*0010*/  LDC R0, c[0x0][0x380] ;  /* 0x0000e000ff007b82 */ /* 0x000e240000000800 */
[----:B0-----:R-:W-:-:S13]  /*0020*/  ISETP.GE.AND P0, PT, R0, 0x1, PT ;  /* 0x000000010000780c */ /* 0x001fda0003f06270 */
[----:B------:R-:W-:Y:S05]  /*0030*/  @!P0 EXIT ;  /* 0x000000000000894d */ /* 0x000fea0003800000 */
[----:B------:R-:W0:Y:S01]  /*0040*/  S2R R7, SR_TID.X ;  /* 0x0000000000077919 */ /* 0x000e220000002100 */
[----:B------:R-:W1:Y:S01]  /*0050*/  LDC.64 R2, c[0x0][0x390] ;  /* 0x0000e400ff027b82 */ /* 0x000e620000000a00 */
[----:B------:R-:W0:Y:S01]  /*0060*/  LDCU UR4, c[0x0][0x360] ;  /* 0x00006c00ff0477ac */ /* 0x000e220008000800 */
[C---:B------:R-:W-:Y:S01]  /*0070*/  ISETP.GE.U32.AND P1, PT, R0.reuse, 0x10, PT ;  /* 0x000000100000780c */ /* 0x040fe20003f26070 */
[----:B------:R-:W0:Y:S01]  /*0080*/  S2R R6, SR_CTAID.X ;  /* 0x0000000000067919 */ /* 0x000e220000002500 */
[----:B------:R-:W-:-:S04]  /*0090*/  LOP3.LUT R10, R0, 0xf, RZ, 0xc0, !PT ;  /* 0x0000000f000a7812 */ /* 0x000fc800078ec0ff */
[----:B------:R-:W2:Y:S01]  /*00a0*/  LDC.64 R4, c[0x0][0x388] ;  /* 0x0000e200ff047b82 */ /* 0x000ea20000000a00 */
[----:B------:R-:W-:Y:S01]  /*00b0*/  ISETP.NE.AND P0, PT, R10, RZ, PT ;  /* 0x000000ff0a00720c */ /* 0x000fe20003f05270 */
[----:B0-----:R-:W-:Y:S01]  /*00c0*/  IMAD R7, R6, UR4, R7 ;  /* 0x0000000406077c24 */ /* 0x001fe2000f8e0207 */
[----:B------:R-:W0:Y:S03]  /*00d0*/  LDCU.64 UR4, c[0x0][0x358] ;  /* 0x00006b00ff0477ac */ /* 0x000e260008000a00 */
[----:B-1----:R-:W-:-:S04]  /*00e0*/  IMAD.WIDE R2, R7, 0x4, R2 ;  /* 0x0000000407027825 */ /* 0x002fc800078e0202 */
[----:B--2---:R-:W-:Y:S01]  /*00f0*/  IMAD.WIDE R4, R7, 0x4, R4 ;  /* 0x0000000407047825 */ /* 0x004fe200078e0204 */
[----:B0-----:R-:W-:Y:S06]  /*0100*/  @!P1 BRA `(.L_x_5) ;  /* 0x0000000400549947 */ /* 0x001fec0003800000 */
[----:B------:R-:W-:-:S05]  /*0110*/  LOP3.LUT R6, R0, 0x7ffffff0, RZ, 0xc0, !PT ;  /* 0x7ffffff000067812 */ /* 0x000fca00078ec0ff */
[----:B------:R-:W-:-:S07]  /*0120*/  IMAD.MOV R6, RZ, RZ, -R6 ;  /* 0x000000ffff067224 */ /* 0x000fce00078e0a06 */
.L_x_6:
[----:B-1----:R-:W2:Y:S04]  /*0130*/  LDG.E R7, desc[UR4][R2.64] ;  /* 0x0000000402077981 */ /* 0x002ea8000c1e1900 */
[----:B------:R-:W2:Y:S02]  /*0140*/  LDG.E R8, desc[UR4][R4.64] ;  /* 0x0000000404087981 */ /* 0x000ea4000c1e1900 */
[----:B--2---:R-:W-:-:S05]  /*0150*/  IMAD.IADD R7, R7, 0x1, R8 ;  /* 0x0000000107077824 */ /* 0x004fca00078e0208 */
[----:B------:R0:W-:Y:S01]  /*0160*/  STG.E desc[UR4][R4.64+0x4], R7 ;  /* 0x0000040704007986 */ /* 0x0001e2000c101904 */
[----:B------:R-:W-:Y:S06]  /*0170*/  BAR.SYNC.DEFER_BLOCKING 0x0 ;  /* 0x0000000000007b1d */ /* 0x000fec0000010000 */
[----:B------:R-:W2:Y:S04]  /*0180*/  LDG.E R8, desc[UR4][R2.64] ;  /* 0x0000000402087981 */ /* 0x000ea8000c1e1900 */
[----:B------:R-:W2:Y:S02]  /*0190*/  LDG.E R9, desc[UR4][R4.64] ;  /* 0x0000000404097981 */ /* 0x000ea4000c1e1900 */
[----:B--2---:R-:W-:-:S05]  /*01a0*/  IADD3 R9, PT, PT, R8, R9, RZ ;  /* 0x0000000908097210 */ /* 0x004fca0007ffe0ff */
[----:B------:R1:W-:Y:S01]  /*01b0*/  STG.E desc[UR4][R4.64+0x4], R9 ;  /* 0x0000040904007986 */ /* 0x0003e2000c101904 */
[----:B------:R-:W-:Y:S06]  /*01c0*/  BAR.SYNC.DEFER_BLOCKING 0x0 ;  /* 0x0000000000007b1d */ /* 0x000fec0000010000 */
[----:B------:R-:W2:Y:S04]  /*01d0*/  LDG.E R8, desc[UR4][R2.64] ;  /* 0x0000000402087981 */ /* 0x000ea8000c1e1900 */
[----:B------:R-:W2:Y:S02]  /*01e0*/  LDG.E R11, desc[UR4][R4.64] ;  /* 0x00000004040b7981 */ /* 0x000ea4000c1e1900 */
[----:B--2---:R-:W-:-:S05]  /*01f0*/  IMAD.IADD R11, R8, 0x1, R11 ;  /* 0x00000001080b7824 */ /* 0x004fca00078e020b */
[----:B------:R2:W-:Y:S01]  /*0200*/  STG.E desc[UR4][R4.64+0x4], R11 ;  /* 0x0000040b04007986 */ /* 0x0005e2000c101904 */
[----:B------:R-:W-:Y:S06]  /*0210*/  BAR.SYNC.DEFER_BLOCKING 0x0 ;  /* 0x0000000000007b1d */ /* 0x000fec0000010000 */
[----:B0-----:R-:W3:Y:S04]  /*0220*/  LDG.E R7, desc[UR4][R2.64] ;  /* 0x0000000402077981 */ /* 0x001ee8000c1e1900 */
[----:B------:R-:W3:Y:S02]  /*0230*/  LDG.E R8, desc[UR4][R4.64] ;  /* 0x0000000404087981 */ /* 0x000ee4000c1e1900 */
[----:B---3--:R-:W-:-:S05]  /*0240*/  IMAD.IADD R7, R7, 0x1, R8 ;  /* 0x0000000107077824 */ /* 0x008fca00078e0208 */
[----:B------:R0:W-:Y:S01]  /*0250*/  STG.E desc[UR4][R4.64+0x4], R7 ;  /* 0x0000040704007986 */ /* 0x0001e2000c101904 */
[----:B------:R-:W-:Y:S06]  /*0260*/  BAR.SYNC.DEFER_BLOCKING 0x0 ;  /* 0x0000000000007b1d */ /* 0x000fec0000010000 */
[----:B------:R-:W3:Y:S04]  /*0270*/  LDG.E R8, desc[UR4][R2.64] ;  /* 0x0000000402087981 */ /* 0x000ee8000c1e1900 */
[----:B-1----:R-:W3:Y:S02]  /*0280*/  LDG.E R9, desc[UR4][R4.64] ;  /* 0x0000000404097981 */ /* 0x002ee4000c1e1900 */
[----:B---3--:R-:W-:-:S05]  /*0290*/  IADD3 R9, PT, PT, R8, R9, RZ ;  /* 0x0000000908097210 */ /* 0x008fca0007ffe0ff */
[----:B------:R1:W-:Y:S01]  /*02a0*/  STG.E desc[UR4][R4.64+0x4], R9 ;  /* 0x0000040904007986 */ /* 0x0003e2000c101904 */
[----:B------:R-:W-:Y:S06]  /*02b0*/  BAR.SYNC.DEFER_BLOCKING 0x0 ;  /* 0x0000000000007b1d */ /* 0x000fec0000010000 */
[----:B------:R-:W3:Y:S04]  /*02c0*/  LDG.E R8, desc[UR4][R2.64] ;  /* 0x0000000402087981 */ /* 0x000ee8000c1e1900 */
[----:B--2---:R-:W3:Y:S02]  /*02d0*/  LDG.E R11, desc[UR4][R4.64] ;  /* 0x00000004040b7981 */ /* 0x004ee4000c1e1900 */
[----:B---3--:R-:W-:-:S05]  /*02e0*/  IMAD.IADD R11, R8, 0x1, R11 ;  /* 0x00000001080b7824 */ /* 0x008fca00078e020b */
        /* <DEDUP_REMOVED lines=47> */
[----:B0-----:R-:W2:Y:S04]  /*05e0*/  LDG.E R7, desc[UR4][R2.64] ;  /* 0x0000000402077981 */ /* 0x001ea8000c1e1900 */
[----:B------:R-:W2:Y:S01]  /*05f0*/  LDG.E R8, desc[UR4][R4.64] ;  /* 0x0000000404087981 */ /* 0x000ea2000c1e1900 */
[----:B------:R-:W-:-:S04]  /*0600*/  IADD3 R6, PT, PT, R6, 0x10, RZ ;  /* 0x0000001006067810 */ /* 0x000fc80007ffe0ff */
[----:B------:R-:W-:Y:S01]  /*0610*/  ISETP.NE.AND P1, PT, R6, RZ, PT ;  /* 0x000000ff0600720c */ /* 0x000fe20003f25270 */
[----:B--2---:R-:W-:-:S05]  /*0620*/  IMAD.IADD R7, R7, 0x1, R8 ;  /* 0x0000000107077824 */ /* 0x004fca00078e0208 */
[----:B------:R1:W-:Y:S01]  /*0630*/  STG.E desc[UR4][R4.64+0x4], R7 ;  /* 0x0000040704007986 */ /* 0x0003e2000c101904 */
[----:B------:R-:W-:Y:S06]  /*0640*/  BAR.SYNC.DEFER_BLOCKING 0x0 ;  /* 0x0000000000007b1d */ /* 0x000fec0000010000 */
[----:B------:R-:W-:Y:S05]  /*0650*/  @P1 BRA `(.L_x_6) ;  /* 0xfffffff800b41947 */ /* 0x000fea000383ffff */
.L_x_5:
[----:B------:R-:W-:Y:S05]  /*0660*/  @!P0 EXIT ;  /* 0x000000000000894d */ /* 0x000fea0003800000 */
[----:B------:R-:W-:Y:S02]  /*0670*/  ISETP.GE.U32.AND P0, PT, R10, 0x8, PT ;  /* 0x000000080a00780c */ /* 0x000fe40003f06070 */
[----:B------:R-:W-:-:S04]  /*0680*/  LOP3.LUT R8, R0, 0x7, RZ, 0xc0, !PT ;  /* 0x0000000700087812 */ /* 0x000fc800078ec0ff */
[----:B------:R-:W-:-:S07]  /*0690*/  ISETP.NE.AND P1, PT, R8, RZ, PT ;  /* 0x000000ff0800720c */ /* 0x000fce0003f25270 */
[----:B------:R-:W-:Y:S06]  /*06a0*/  @!P0 BRA `(.L_x_7) ;  /* 0x0000000000a08947 */ /* 0x000fec0003800000 */
[----:B------:R-:W2:Y:S04]  /*06b0*/  LDG.E R6, desc[UR4][R2.64] ;  /* 0x0000000402067981 */ /* 0x000ea8000c1e1900 */
[----:B-1----:R-:W2:Y:S02]  /*06c0*/  LDG.E R7, desc[UR4][R4.64] ;  /* 0x0000000404077981 */ /* 0x002ea4000c1e1900 */
[----:B--2---:R-:W-:-:S05]  /*06d0*/  IMAD.IADD R7, R6, 0x1, R7 ;  /* 0x0000000106077824 */ /* 0x004fca00078e0207 */
[----:B------:R0:W-:Y:S01]  /*06e0*/  STG.E desc[UR4][R4.64+0x4], R7 ;  /* 0x0000040704007986 */ /* 0x0001e2000c101904 */
[----:B------:R-:W-:Y:S06]  /*06f0*/  BAR.SYNC.DEFER_BLOCKING 0x0 ;  /* 0x0000000000007b1d */ /* 0x000fec0000010000 */
[----:B------:R-:W2:Y:S04]  /*0700*/  LDG.E R6, desc[UR4][R2.64] ;  /* 0x0000000402067981 */ /* 0x000ea8000c1e1900 */
        /* <DEDUP_REMOVED lines=9> */
[----:B------:R-:W3:Y:S04]  /*07a0*/  LDG.E R6, desc[UR4][R2.64] ;  /* 0x0000000402067981 */ /* 0x000ee8000c1e1900 */
[----:B0-----:R-:W3:Y:S02]  /*07b0*/  LDG.E R7, desc[UR4][R4.64] ;  /* 0x0000000404077981 */ /* 0x001ee4000c1e1900 */
        /* <DEDUP_REMOVED lines=13> */
[----:B------:R-:W3:Y:S04]  /*0890*/  LDG.E R6, desc[UR4][R2.64] ;  /* 0x0000000402067981 */ /* 0x000ee8000c1e1900 */
[----:B0-----:R-:W3:Y:S02]  /*08a0*/  LDG.E R7, desc[UR4][R4.64] ;  /* 0x0000000404077981 */ /* 0x001ee4000c1e1900 */
[----:B---3--:R-:W-:-:S05]  /*08b0*/  IADD3 R7, PT, PT, R6, R7, RZ ;  /* 0x0000000706077210 */ /* 0x008fca0007ffe0ff */
[----:B------:R2:W-:Y:S01]  /*08c0*/  STG.E desc[UR4][R4.64+0x4], R7 ;  /* 0x0000040704007986 */ /* 0x0005e2000c101904 */
[----:B------:R-:W-:Y:S06]  /*08d0*/  BAR.SYNC.DEFER_BLOCKING 0x0 ;  /* 0x0000000000007b1d */ /* 0x000fec0000010000 */
[----:B------:R-:W3:Y:S04]  /*08e0*/  LDG.E R6, desc[UR4][R2.64] ;  /* 0x0000000402067981 */ /* 0x000ee8000c1e1900 */
[----:B-1----:R-:W3:Y:S02]  /*08f0*/  LDG.E R9, desc[UR4][R4.64] ;  /* 0x0000000404097981 */ /* 0x002ee4000c1e1900 */
[----:B---3--:R-:W-:-:S05]  /*0900*/  IMAD.IADD R9, R6, 0x1, R9 ;  /* 0x0000000106097824 */ /* 0x008fca00078e0209 */
[----:B------:R2:W-:Y:S01]  /*0910*/  STG.E desc[UR4][R4.64+0x4], R9 ;  /* 0x0000040904007986 */ /* 0x0005e2000c101904 */
[----:B------:R-:W-:Y:S06]  /*0920*/  BAR.SYNC.DEFER_BLOCKING 0x0 ;  /* 0x0000000000007b1d */ /* 0x000fec0000010000 */
.L_x_7:
[----:B------:R-:W-:Y:S05]  /*0930*/  @!P1 EXIT ;  /* 0x000000000000994d */ /* 0x000fea0003800000 */
[----:B------:R-:W-:Y:S02]  /*0940*/  ISETP.GE.U32.AND P0, PT, R8, 0x4, PT ;  /* 0x000000040800780c */ /* 0x000fe40003f06070 */
[----:B------:R-:W-:-:S04]  /*0950*/  LOP3.LUT R0, R0, 0x3, RZ, 0xc0, !PT ;  /* 0x0000000300007812 */ /* 0x000fc800078ec0ff */
[----:B------:R-:W-:-:S07]  /*0960*/  ISETP.NE.AND P1, PT, R0, RZ, PT ;  /* 0x000000ff0000720c */ /* 0x000fce0003f25270 */
[----:B------:R-:W-:Y:S06]  /*0970*/  @!P0 BRA `(.L_x_8) ;  /* 0x0000000000508947 */ /* 0x000fec0003800000 */
[----:B------:R-:W3:Y:S04]  /*0980*/  LDG.E R6, desc[UR4][R2.64] ;  /* 0x0000000402067981 */ /* 0x000ee8000c1e1900 */
[----:B-12---:R-:W3:Y:S02]  /*0990*/  LDG.E R7, desc[UR4][R4.64] ;  /* 0x0000000404077981 */ /* 0x006ee4000c1e1900 */
[----:B---3--:R-:W-:-:S05]  /*09a0*/  IADD3 R7, PT, PT, R6, R7, RZ ;  /* 0x0000000706077210 */ /* 0x008fca0007ffe0ff */
        /* <DEDUP_REMOVED lines=13> */
[----:B0-----:R-:W2:Y:S02]  /*0a80*/  LDG.E R7, desc[UR4][R4.64] ;  /* 0x0000000404077981 */ /* 0x001ea4000c1e1900 */
[----:B--2---:R-:W-:-:S05]  /*0a90*/  IMAD.IADD R7, R6, 0x1, R7 ;  /* 0x0000000106077824 */ /* 0x004fca00078e0207 */
[----:B------:R3:W-:Y:S01]  /*0aa0*/  STG.E desc[UR4][R4.64+0x4], R7 ;  /* 0x0000040704007986 */ /* 0x0007e2000c101904 */
[----:B------:R-:W-:Y:S06]  /*0ab0*/  BAR.SYNC.DEFER_BLOCKING 0x0 ;  /* 0x0000000000007b1d */ /* 0x000fec0000010000 */
.L_x_8:
[----:B------:R-:W-:Y:S05]  /*0ac0*/  @!P1 EXIT ;  /* 0x000000000000994d */ /* 0x000fea0003800000 */
[----:B------:R-:W-:-:S07]  /*0ad0*/  IADD3 R0, PT, PT, -R0, RZ, RZ ;  /* 0x000000ff00007210 */ /* 0x000fce0007ffe1ff */
.L_x_9:
[----:B------:R-:W4:Y:S04]  /*0ae0*/  LDG.E R6, desc[UR4][R2.64] ;  /* 0x0000000402067981 */ /* 0x000f28000c1e1900 */
[----:B0123--:R-:W4:Y:S01]  /*0af0*/  LDG.E R7, desc[UR4][R4.64] ;  /* 0x0000000404077981 */ /* 0x00ff22000c1e1900 */
[----:B------:R-:W-:-:S04]  /*0b00*/  IADD3 R0, PT, PT, R0, 0x1, RZ ;  /* 0x0000000100007810 */ /* 0x000fc80007ffe0ff */
[----:B------:R-:W-:Y:S01]  /*0b10*/  ISETP.NE.AND P0, PT, R0, RZ, PT ;  /* 0x000000ff0000720c */ /* 0x000fe20003f05270 */
[----:B----4-:R-:W-:-:S05]  /*0b20*/  IMAD.IADD R7, R6, 0x1, R7 ;  /* 0x0000000106077824 */ /* 0x010fca00078e0207 */
[----:B------:R0:W-:Y:S01]  /*0b30*/  STG.E desc[UR4][R4.64+0x4], R7 ;  /* 0x0000040704007986 */ /* 0x0001e2000c101904 */
[----:B------:R-:W-:Y:S06]  /*0b40*/  BAR.SYNC.DEFER_BLOCKING 0x0 ;  /* 0x0000000000007b1d */ /* 0x000fec0000010000 */
[----:B------:R-:W-:Y:S05]  /*0b50*/  @P0 BRA `(.L_x_9) ;  /* 0xfffffffc00e00947 */ /* 0x000fea000383ffff */
[----:B------:R-:W-:Y:S05]  /*0b60*/  EXIT ;  /* 0x000000000000794d */ /* 0x000fea0003800000 */
.L_x_10:
        /* <DEDUP_REMOVED lines=9> */
.L_x_14:


//--------------------- .text._Z5for_2iPiS_       --------------------------
	.section	.text._Z5for_2iPiS_,"ax",@progbits
	.align	128
        .global         _Z5for_2iPiS_
        .type           _Z5for_2iPiS_,@function
        .size           _Z5for_2iPiS_,(.L_x_15 - _Z5for_2iPiS_)
        .other          _Z5for_2iPiS_,@"STO_CUDA_ENTRY STV_DEFAULT"
_Z5for_2iPiS_:
.text._Z5for_2iPiS_:
[----:B------:R-:W-:Y:S01]  /*0000*/  LDC R1, c[0x0][0x37c] ;  /* 0x0000df00ff017b82 */ /* 0x000fe20000000800 */
[----:B------:R-:W0:Y:S07]  /*0010*/  S2R R0, SR_TID.X ;  /* 0x0000000000007919 */ /* 0x000e2e0000002100 */
[----:B------:R-:W0:Y:S01]  /*0020*/  S2UR UR4, SR_CTAID.X ;  /* 0x00000000000479c3 */ /* 0x000e220000002500 */
[----:B------:R-:W1:Y:S07]  /*0030*/  LDCU UR5, c[0x0][0x380] ;  /* 0x00007000ff0577ac */ /* 0x000e6e0008000800 */
[----:B------:R-:W0:Y:S02]  /*0040*/  LDC R5, c[0x0][0x360] ;  /* 0x0000d800ff057b82 */ /* 0x000e240000000800 */
[----:B0-----:R-:W-:-:S05]  /*0050*/  IMAD R5, R5, UR4, R0 ;  /* 0x0000000405057c24 */ /* 0x001fca000f8e0200 */
[----:B-1----:R-:W-:-:S13]  /*0060*/  ISETP.GE.AND P0, PT, R5, UR5, PT ;  /* 0x0000000505007c0c */ /* 0x002fda000bf06270 */
[----:B------:R-:W-:Y:S05]  /*0070*/  @P0 EXIT ;  /* 0x000000000000094d */ /* 0x000fea0003800000 */
[----:B------:R-:W0:Y:S01]  /*0080*/  LDC.64 R2, c[0x0][0x390] ;  /* 0x0000e400ff027b82 */ /* 0x000e220000000a00 */
[----:B------:R-:W1:Y:S01]  /*0090*/  LDCU.64 UR4, c[0x0][0x358] ;  /* 0x00006b00ff0477ac */ /* 0x000e620008000a00 */
[----:B0-----:R-:W-:-:S06]  /*00a0*/  IMAD.WIDE R2, R5, 0x4, R2 ;  /* 0x0000000405027825 */ /* 0x001fcc00078e0202 */
[----:B------:R-:W0:Y:S01]  /*00b0*/  LDC.64 R4, c[0x0][0x388] ;  /* 0x0000e200ff047b82 */ /* 0x000e220000000a00 */
[----:B-1----:R-:W0:Y:S01]  /*00c0*/  LDG.E R3, desc[UR4][R2.64] ;  /* 0x0000000402037981 */ /* 0x002e22000c1e1900 */
[----:B------:R-:W-:Y:S02]  /*00d0*/  HFMA2 R7, -RZ, RZ, 0, 5.9604644775390625e-08 ;  /* 0x00000001ff077431 */ /* 0x000fe400000001ff */
[----:B0-----:R-:W-:-:S05]  /*00e0*/  IMAD.WIDE R4, R3, 0x4, R4 ;  /* 0x0000000403047825 */ /* 0x001fca00078e0204 */
[----:B------:R-:W-:Y:S01]  /*00f0*/  REDG.E.ADD.STRONG.GPU desc[UR4][R4.64], R7 ;  /* 0x000000070400798e */ /* 0x000fe2000c12e104 */
[----:B------:R-:W-:Y:S05]  /*0100*/  EXIT ;  /* 0x000000000000794d */ /* 0x000fea0003800000 */
.L_x_11:
        /* <DEDUP_REMOVED lines=15> */
.L_x_15:


//--------------------- .text._Z5for_1Pi          --------------------------
	.section	.text._Z5for_1Pi,"ax",@progbits
	.align	128
        .global         _Z5for_1Pi
        .type           _Z5for_1Pi,@function
        .size           _Z5for_1Pi,(.L_x_16 - _Z5for_1Pi)
        .other          _Z5for_1Pi,@"STO_CUDA_ENTRY STV_DEFAULT"
_Z5for_1Pi:
.text._Z5for_1Pi:
[----:B------:R-:W-:Y:S01]  /*0000*/  LDC R1, c[0x0][0x37c] ;  /* 0x0000df00ff017b82 */ /* 0x000fe20000000800 */
[----:B------:R-:W0:Y:S07]  /*0010*/  S2R R0, SR_TID.X ;  /* 0x0000000000007919 */ /* 0x000e2e0000002100 */
[----:B------:R-:W0:Y:S01]  /*0020*/  S2UR UR6, SR_CTAID.X ;  /* 0x00000000000679c3 */ /* 0x000e220000002500 */
[----:B------:R-:W1:Y:S07]  /*0030*/  LDCU.64 UR4, c[0x0][0x358] ;  /* 0x00006b00ff0477ac */ /* 0x000e6e0008000a00 */
[----:B------:R-:W0:Y:S08]  /*0040*/  LDC R5, c[0x0][0x360] ;  /* 0x0000d800ff057b82 */ /* 0x000e300000000800 */
[----:B------:R-:W2:Y:S01]  /*0050*/  LDC.64 R2, c[0x0][0x380] ;  /* 0x0000e000ff027b82 */ /* 0x000ea20000000a00 */
[----:B0-----:R-:W-:-:S04]  /*0060*/  IMAD R5, R5, UR6, R0 ;  /* 0x0000000605057c24 */ /* 0x001fc8000f8e0200 */
[----:B--2---:R-:W-:-:S05]  /*0070*/  IMAD.WIDE R2, R5, 0x4, R2 ;  /* 0x0000000405027825 */ /* 0x004fca00078e0202 */
[----:B-1----:R-:W-:Y:S01]  /*0080*/  STG.E desc[UR4][R2.64], RZ ;  /* 0x000000ff02007986 */ /* 0x002fe2000c101904 */
[----:B------:R-:W-:Y:S05]  /*0090*/  EXIT ;  /* 0x000000000000794d */ /* 0x000fea0003800000 */
.L_x_12:
        /* <DEDUP_REMOVED lines=14> */
.L_x_16:


//--------------------- .nv.shared.reserved.0     --------------------------
	.section	.nv.shared.reserved.0,"aw",@nobits
	.weak		__nv_reservedSMEM_offset_0_alias
	.size		__nv_reservedSMEM_offset_0_alias, 0, 64
	.other		__nv_reservedSMEM_offset_0_alias,@"STO_CUDA_RESERVED_SHARED STV_DEFAULT"
__nv_reservedSMEM_offset_0_alias:
	.zero		0
	.zero		64


//--------------------- .nv.constant0._Z5for_3PiiiS_S_ --------------------------
	.section	.nv.constant0._Z5for_3PiiiS_S_,"a",@progbits
	.sectionflags	@""
	.align	4
.nv.constant0._Z5for_3PiiiS_S_:
	.zero		928


//--------------------- .nv.constant0._Z9set_indexiPiS_ --------------------------
	.section	.nv.constant0._Z9set_indexiPiS_,"a",@progbits
	.sectionflags	@""
	.align	4
.nv.constant0._Z9set_indexiPiS_:
	.zero		920


//--------------------- .nv.constant0._Z5for_2iPiS_ --------------------------
	.section	.nv.constant0._Z5for_2iPiS_,"a",@progbits
	.sectionflags	@""
	.align	4
.nv.constant0._Z5for_2iPiS_:
	.zero		920


//--------------------- .nv.constant0._Z5for_1Pi  --------------------------
	.section	.nv.constant0._Z5for_1Pi,"a",@progbits
	.sectionflags	@""
	.align	4
.nv.constant0._Z5for_1Pi:
	.zero		904


//--------------------- SYMBOLS --------------------------

	.type		.nv.reservedSmem.offset0,@object
	.size		.nv.reservedSmem.offset0,0x4
